	.headerflags	@"EF_CUDA_TEXMODE_UNIFIED EF_CUDA_64BIT_ADDRESS EF_CUDA_ACCELERATORS EF_CUDA_SM90 EF_CUDA_VIRTUAL_SM(EF_CUDA_SM90)"
	.elftype	@"ET_EXEC"


//--------------------- .nv.info                  --------------------------
	.section	.nv.info,"",@"SHT_CUDA_INFO"
	.align	4


	//----- nvinfo : EIATTR_REGCOUNT
	.align		4
        /*0000*/ 	.byte	0x04, 0x2f
        /*0002*/ 	.short	(.L_1 - .L_0)
	.align		4
.L_0:
        /*0004*/ 	.word	index@(triton_poi_fused_add_constant_pad_nd_convolution_relu_17)
        /*0008*/ 	.word	0x0000000e


	//----- nvinfo : EIATTR_MIN_STACK_SIZE
	.align		4
.L_1:
        /*000c*/ 	.byte	0x04, 0x12
        /*000e*/ 	.short	(.L_3 - .L_2)
	.align		4
.L_2:
        /*0010*/ 	.word	index@(triton_poi_fused_add_constant_pad_nd_convolution_relu_17)
        /*0014*/ 	.word	0x00000000


	//----- nvinfo : EIATTR_FRAME_SIZE
	.align		4
.L_3:
        /*0018*/ 	.byte	0x04, 0x11
        /*001a*/ 	.short	(.L_5 - .L_4)
	.align		4
.L_4:
        /*001c*/ 	.word	index@(triton_poi_fused_add_constant_pad_nd_convolution_relu_17)
        /*0020*/ 	.word	0x00000000


	//----- nvinfo : EIATTR_MIN_STACK_SIZE
	.align		4
.L_5:
        /*0024*/ 	.byte	0x04, 0x12
        /*0026*/ 	.short	(.L_7 - .L_6)
	.align		4
.L_6:
        /*0028*/ 	.word	index@(triton_poi_fused_add_constant_pad_nd_convolution_relu_17)
        /*002c*/ 	.word	0x00000000
.L_7:


//--------------------- .nv.info.triton_poi_fused_add_constant_pad_nd_convolution_relu_17 --------------------------
	.section	.nv.info.triton_poi_fused_add_constant_pad_nd_convolution_relu_17,"",@"SHT_CUDA_INFO"
	.sectionflags	@""
	.align	4


	//----- nvinfo : EIATTR_CUDA_API_VERSION
	.align		4
        /*0000*/ 	.byte	0x04, 0x37
        /*0002*/ 	.short	(.L_9 - .L_8)
.L_8:
        /*0004*/ 	.word	0x0000007c


	//----- nvinfo : EIATTR_KPARAM_INFO
	.align		4
.L_9:
        /*0008*/ 	.byte	0x04, 0x17
        /*000a*/ 	.short	(.L_11 - .L_10)
.L_10:
        /*000c*/ 	.word	0x00000000
        /*0010*/ 	.short	0x0003
        /*0012*/ 	.short	0x0018
        /*0014*/ 	.byte	0x00, 0xf0, 0x11, 0x00


	//----- nvinfo : EIATTR_KPARAM_INFO
	.align		4
.L_11:
        /*0018*/ 	.byte	0x04, 0x17
        /*001a*/ 	.short	(.L_13 - .L_12)
.L_12:
        /*001c*/ 	.word	0x00000000
        /*0020*/ 	.short	0x0002
        /*0022*/ 	.short	0x0010
        /*0024*/ 	.byte	0x00, 0xf4, 0x21, 0x00


	//----- nvinfo : EIATTR_KPARAM_INFO
	.align		4
.L_13:
        /*0028*/ 	.byte	0x04, 0x17
        /*002a*/ 	.short	(.L_15 - .L_14)
.L_14:
        /*002c*/ 	.word	0x00000000
        /*0030*/ 	.short	0x0001
        /*0032*/ 	.short	0x0008
        /*0034*/ 	.byte	0x00, 0xf4, 0x21, 0x00


	//----- nvinfo : EIATTR_KPARAM_INFO
	.align		4
.L_15:
        /*0038*/ 	.byte	0x04, 0x17
        /*003a*/ 	.short	(.L_17 - .L_16)
.L_16:
        /*003c*/ 	.word	0x00000000
        /*0040*/ 	.short	0x0000
        /*0042*/ 	.short	0x0000
        /*0044*/ 	.byte	0x00, 0xf4, 0x21, 0x00


	//----- nvinfo : EIATTR_SPARSE_MMA_MASK
	.align		4
.L_17:
        /*0048*/ 	.byte	0x03, 0x50
        /*004a*/ 	.short	0x0000


	//----- nvinfo : EIATTR_MAXREG_COUNT
	.align		4
        /*004c*/ 	.byte	0x03, 0x1b
        /*004e*/ 	.short	0x00ff


	//----- nvinfo : EIATTR_EXIT_INSTR_OFFSETS
	.align		4
        /*0050*/ 	.byte	0x04, 0x1c
        /*0052*/ 	.short	(.L_19 - .L_18)


	//   ....[0]....
.L_18:
        /*0054*/ 	.word	0x000001f0


	//   ....[1]....
        /*0058*/ 	.word	0x00000210


	//----- nvinfo : EIATTR_REQNTID
	.align		4
.L_19:
        /*005c*/ 	.byte	0x04, 0x10
        /*005e*/ 	.short	(.L_21 - .L_20)
.L_20:
        /*0060*/ 	.word	0x00000080
        /*0064*/ 	.word	0x00000001
        /*0068*/ 	.word	0x00000001


	//----- nvinfo : EIATTR_CBANK_PARAM_SIZE
	.align		4
.L_21:
        /*006c*/ 	.byte	0x03, 0x19
        /*006e*/ 	.short	0x001c


	//----- nvinfo : EIATTR_PARAM_CBANK
	.align		4
        /*0070*/ 	.byte	0x04, 0x0a
        /*0072*/ 	.short	(.L_23 - .L_22)
	.align		4
.L_22:
        /*0074*/ 	.word	index@(.nv.constant0.triton_poi_fused_add_constant_pad_nd_convolution_relu_17)
        /*0078*/ 	.short	0x0210
        /*007a*/ 	.short	0x001c


	//----- nvinfo : EIATTR_SW_WAR
	.align		4
.L_23:
        /*007c*/ 	.byte	0x04, 0x36
        /*007e*/ 	.short	(.L_25 - .L_24)
.L_24:
        /*0080*/ 	.word	0x00000008
.L_25:


//--------------------- .nv.callgraph             --------------------------
	.section	.nv.callgraph,"",@"SHT_CUDA_CALLGRAPH"
	.align	4
	.sectionentsize	8
	.align		4
        /*0000*/ 	.word	0x00000000
	.align		4
        /*0004*/ 	.word	0xffffffff
	.align		4
        /*0008*/ 	.word	0x00000000
	.align		4
        /*000c*/ 	.word	0xfffffffe
	.align		4
        /*0010*/ 	.word	0x00000000
	.align		4
        /*0014*/ 	.word	0xfffffffd
	.align		4
        /*0018*/ 	.word	0x00000000
	.align		4
        /*001c*/ 	.word	0xfffffffc


//--------------------- .text.triton_poi_fused_add_constant_pad_nd_convolution_relu_17 --------------------------
	.section	.text.triton_poi_fused_add_constant_pad_nd_convolution_relu_17,"ax",@progbits
	.align	128
        .global         triton_poi_fused_add_constant_pad_nd_convolution_relu_17
        .type           triton_poi_fused_add_constant_pad_nd_convolution_relu_17,@function
        .size           triton_poi_fused_add_constant_pad_nd_convolution_relu_17,(.L_x_1 - triton_poi_fused_add_constant_pad_nd_convolution_relu_17)
        .other          triton_poi_fused_add_constant_pad_nd_convolution_relu_17,@"STO_CUDA_ENTRY STV_DEFAULT"
triton_poi_fused_add_constant_pad_nd_convolution_relu_17:
.text.triton_poi_fused_add_constant_pad_nd_convolution_relu_17:
[----:B------:R-:W0:Y:S02]  /*0000*/  LDC R1, c[0x0][0x28] ;  /* 0x00000a00ff017b82 */ /* 0x000e240000000800 */
[----:B------:R-:W1:Y:S01]  /*0010*/  S2R R8, SR_TID.X ;  /* 0x0000000000087919 */ /* 0x000e620000002100 */
[----:B------:R-:W2:Y:S01]  /*0020*/  LDC.64 R4, c[0x0][0x218] ;  /* 0x00008600ff047b82 */ /* 0x000ea20000000a00 */
[----:B------:R-:W-:Y:S01]  /*0030*/  ULDC.64 UR4, c[0x0][0x208] ;  /* 0x0000820000047ab9 */ /* 0x000fe20000000a00 */
[----:B------:R-:W3:Y:S06]  /*0040*/  S2R R9, SR_CTAID.X ;  /* 0x0000000000097919 */ /* 0x000eec0000002500 */
[----:B------:R-:W4:Y:S08]  /*0050*/  LDC.64 R2, c[0x0][0x210] ;  /* 0x00008400ff027b82 */ /* 0x000f300000000a00 */
[----:B------:R-:W5:Y:S01]  /*0060*/  LDC.64 R6, c[0x0][0x220] ;  /* 0x00008800ff067b82 */ /* 0x000f620000000a00 */
[----:B-1----:R-:W-:-:S05]  /*0070*/  LOP3.LUT R8, R8, 0x7f, RZ, 0xc0, !PT ;  /* 0x0000007f08087812 */ /* 0x002fca00078ec0ff */
[----:B---3--:R-:W-:Y:S02]  /*0080*/  IMAD R9, R9, 0x80, R8 ;  /* 0x0000008009097824 */ /* 0x008fe400078e0208 */
[----:B------:R-:W-:Y:S02]  /*0090*/  IMAD.MOV.U32 R8, RZ, RZ, RZ ;  /* 0x000000ffff087224 */ /* 0x000fe400078e00ff */
[C---:B----4-:R-:W-:Y:S01]  /*00a0*/  IMAD.WIDE R2, R9.reuse, 0x4, R2 ;  /* 0x0000000409027825 */ /* 0x050fe200078e0202 */
[----:B------:R-:W-:-:S03]  /*00b0*/  ISETP.GE.AND P1, PT, R9, 0x3800, PT ;  /* 0x000038000900780c */ /* 0x000fc60003f26270 */
[----:B------:R-:W-:-:S05]  /*00c0*/  IMAD.HI R0, R9, -0x6db6db6d, R8 ;  /* 0x9249249309007827 */ /* 0x000fca00078e0208 */
[----:B------:R-:W-:-:S04]  /*00d0*/  SHF.R.U32.HI R11, RZ, 0x1f, R0 ;  /* 0x0000001fff0b7819 */ /* 0x000fc80000011600 */
[----:B------:R-:W-:-:S05]  /*00e0*/  LEA.HI.SX32 R11, R0, R11, 0x1b ;  /* 0x0000000b000b7211 */ /* 0x000fca00078fdaff */
[----:B------:R-:W-:-:S04]  /*00f0*/  IMAD R0, R11, -0x38, R9 ;  /* 0xffffffc80b007824 */ /* 0x000fc800078e0209 */
[----:B------:R-:W-:Y:S01]  /*0100*/  IMAD R11, R11, 0x30, R0 ;  /* 0x000000300b0b7824 */ /* 0x000fe200078e0200 */
[C---:B------:R-:W-:Y:S01]  /*0110*/  ISETP.GE.AND P0, PT, R0.reuse, 0x30, PT ;  /* 0x000000300000780c */ /* 0x040fe20003f06270 */
[----:B--2---:R-:W-:Y:S01]  /*0120*/  IMAD.WIDE R4, R0, 0x4, R4 ;  /* 0x0000000400047825 */ /* 0x004fe200078e0204 */
[----:B------:R-:W-:Y:S02]  /*0130*/  HFMA2.MMA R0, -RZ, RZ, 0, 0 ;  /* 0x00000000ff007435 */ /* 0x000fe400000001ff */
[----:B------:R-:W-:Y:S01]  /*0140*/  ISETP.LT.AND P0, PT, R9, 0x3800, !P0 ;  /* 0x000038000900780c */ /* 0x000fe20004701270 */
[----:B-----5:R-:W-:Y:S01]  /*0150*/  IMAD.WIDE R6, R11, 0x4, R6 ;  /* 0x000000040b067825 */ /* 0x020fe200078e0206 */
[----:B------:R-:W-:-:S06]  /*0160*/  MOV R9, RZ ;  /* 0x000000ff00097202 */ /* 0x000fcc0000000f00 */
[----:B------:R-:W2:Y:S04]  /*0170*/  @!P1 LDG.E R0, desc[UR4][R2.64] ;  /* 0x0000000402009981 */ /* 0x000ea8000c1e1900 */
[----:B------:R-:W2:Y:S04]  /*0180*/  @!P1 LDG.E.EL R9, desc[UR4][R4.64] ;  /* 0x0000000404099981 */ /* 0x000ea8000c2e1900 */
[----:B------:R-:W3:Y:S01]  /*0190*/  @P0 LDG.E R8, desc[UR4][R6.64] ;  /* 0x0000000406080981 */ /* 0x000ee2000c1e1900 */
[----:B--2---:R-:W-:Y:S01]  /*01a0*/  FADD R9, R9, R0 ;  /* 0x0000000009097221 */ /* 0x004fe20000000000 */
[----:B---3--:R-:W-:-:S04]  /*01b0*/  SEL R8, R8, RZ, P0 ;  /* 0x000000ff08087207 */ /* 0x008fc80000000000 */
[C---:B------:R-:W-:Y:S01]  /*01c0*/  FSETP.GEU.AND P0, PT, R9.reuse, -R8, PT ;  /* 0x800000080900720b */ /* 0x040fe20003f0e000 */
[----:B------:R-:W-:-:S05]  /*01d0*/  FADD R0, R9, R8 ;  /* 0x0000000809007221 */ /* 0x000fca0000000000 */
[----:B------:R-:W-:Y:S01]  /*01e0*/  FSEL R9, R0, RZ, P0 ;  /* 0x000000ff00097208 */ /* 0x000fe20000000000 */
[----:B------:R-:W-:Y:S06]  /*01f0*/  @P1 EXIT ;  /* 0x000000000000194d */ /* 0x000fec0003800000 */
[----:B------:R-:W-:Y:S01]  /*0200*/  STG.E desc[UR4][R2.64], R9 ;  /* 0x0000000902007986 */ /* 0x000fe2000c101904 */
[----:B------:R-:W-:Y:S05]  /*0210*/  EXIT ;  /* 0x000000000000794d */ /* 0x000fea0003800000 */
.L_x_0:
[----:B------:R-:W-:-:S00]  /*0220*/  BRA `(.L_x_0) ;  /* 0xfffffffc00fc7947 */ /* 0x000fc0000383ffff */
[----:B------:R-:W-:-:S00]  /*0230*/  NOP ;  /* 0x0000000000007918 */ /* 0x000fc00000000000 */
        /* <DEDUP_REMOVED lines=12> */
.L_x_1:


//--------------------- .nv.constant0.triton_poi_fused_add_constant_pad_nd_convolution_relu_17 --------------------------
	.section	.nv.constant0.triton_poi_fused_add_constant_pad_nd_convolution_relu_17,"a",@progbits
	.sectionflags	@""
	.align	4
.nv.constant0.triton_poi_fused_add_constant_pad_nd_convolution_relu_17:
	.zero		556
